//
// Generated by NVIDIA NVVM Compiler
//
// Compiler Build ID: CL-36424714
// Cuda compilation tools, release 13.0, V13.0.88
// Based on NVVM 20.0.0
//

.version 9.0
.target sm_100
.address_size 64

	// .globl	_Z19dynamic_tanh_kernelPfS_iS_S_S_

.visible .entry _Z19dynamic_tanh_kernelPfS_iS_S_S_(
	.param .u64 .ptr .align 1 _Z19dynamic_tanh_kernelPfS_iS_S_S__param_0,
	.param .u64 .ptr .align 1 _Z19dynamic_tanh_kernelPfS_iS_S_S__param_1,
	.param .u32 _Z19dynamic_tanh_kernelPfS_iS_S_S__param_2,
	.param .u64 .ptr .align 1 _Z19dynamic_tanh_kernelPfS_iS_S_S__param_3,
	.param .u64 .ptr .align 1 _Z19dynamic_tanh_kernelPfS_iS_S_S__param_4,
	.param .u64 .ptr .align 1 _Z19dynamic_tanh_kernelPfS_iS_S_S__param_5
)
{
	.reg .pred 	%p<2>;
	.reg .b32 	%r<10>;
	.reg .b32 	%f<32>;
	.reg .b64 	%rd<16>;

	ld.param.u64 	%rd1, [_Z19dynamic_tanh_kernelPfS_iS_S_S__param_0];
	ld.param.u64 	%rd2, [_Z19dynamic_tanh_kernelPfS_iS_S_S__param_1];
	ld.param.u32 	%r2, [_Z19dynamic_tanh_kernelPfS_iS_S_S__param_2];
	ld.param.u64 	%rd3, [_Z19dynamic_tanh_kernelPfS_iS_S_S__param_3];
	ld.param.u64 	%rd4, [_Z19dynamic_tanh_kernelPfS_iS_S_S__param_4];
	ld.param.u64 	%rd5, [_Z19dynamic_tanh_kernelPfS_iS_S_S__param_5];
	mov.u32 	%r3, %ctaid.x;
	mov.u32 	%r4, %ntid.x;
	mov.u32 	%r5, %tid.x;
	mad.lo.s32 	%r1, %r3, %r4, %r5;
	setp.ge.s32 	%p1, %r1, %r2;
	@%p1 bra 	$L__BB0_2;
	cvta.to.global.u64 	%rd6, %rd3;
	cvta.to.global.u64 	%rd7, %rd1;
	cvta.to.global.u64 	%rd8, %rd4;
	cvta.to.global.u64 	%rd9, %rd5;
	cvta.to.global.u64 	%rd10, %rd2;
	ld.global.f32 	%f1, [%rd6];
	mul.wide.s32 	%rd11, %r1, 4;
	add.s64 	%rd12, %rd7, %rd11;
	ld.global.f32 	%f2, [%rd12];
	mul.f32 	%f3, %f1, %f2;
	fma.rn.f32 	%f4, %f3, 0f3BBB989D, 0f3F000000;
	cvt.sat.f32.f32 	%f5, %f4;
	mov.f32 	%f6, 0f4B400001;
	mov.f32 	%f7, 0f437C0000;
	fma.rm.f32 	%f8, %f5, %f7, %f6;
	add.f32 	%f9, %f8, 0fCB40007F;
	neg.f32 	%f10, %f9;
	fma.rn.f32 	%f11, %f3, 0f3FB8AA3B, %f10;
	fma.rn.f32 	%f12, %f3, 0f32A57060, %f11;
	mov.b32 	%r6, %f8;
	shl.b32 	%r7, %r6, 23;
	mov.b32 	%f13, %r7;
	ex2.approx.ftz.f32 	%f14, %f12;
	mul.f32 	%f15, %f14, %f13;
	fma.rn.f32 	%f16, %f3, 0fBBBB989D, 0f3F000000;
	cvt.sat.f32.f32 	%f17, %f16;
	fma.rm.f32 	%f18, %f17, %f7, %f6;
	add.f32 	%f19, %f18, 0fCB40007F;
	neg.f32 	%f20, %f19;
	fma.rn.f32 	%f21, %f3, 0fBFB8AA3B, %f20;
	fma.rn.f32 	%f22, %f3, 0fB2A57060, %f21;
	mov.b32 	%r8, %f18;
	shl.b32 	%r9, %r8, 23;
	mov.b32 	%f23, %r9;
	ex2.approx.ftz.f32 	%f24, %f22;
	mul.f32 	%f25, %f24, %f23;
	sub.f32 	%f26, %f15, %f25;
	add.f32 	%f27, %f15, %f25;
	div.rn.f32 	%f28, %f26, %f27;
	add.s64 	%rd13, %rd8, %rd11;
	ld.global.f32 	%f29, [%rd13];
	add.s64 	%rd14, %rd9, %rd11;
	ld.global.f32 	%f30, [%rd14];
	fma.rn.f32 	%f31, %f29, %f28, %f30;
	add.s64 	%rd15, %rd10, %rd11;
	st.global.f32 	[%rd15], %f31;
$L__BB0_2:
	ret;

}


// ===== COMPILED SASS (sm_100) =====

	.target	sm_100

	.elftype	@"ET_EXEC"


//--------------------- .note.nv.tkinfo           --------------------------
	.section	.note.nv.tkinfo,"",@"SHT_NOTE"
	.sectionflags	@"SHF_NOTE_NV_TKINFO"
	.tkinfo
        /*0018*/ 	.word	0x00000002
        /*0030*/ 	.string	""
        /*0030*/ 	.string	"ptxas"
        /*0030*/ 	.string	"Cuda compilation tools, release 13.0, V13.0.88"
        /*0030*/ 	.string	"Build cuda_13.0.r13.0/compiler.36424714_0"
        /*0030*/ 	.string	"-arch sm_100 -m 64 "



//--------------------- .note.nv.cuinfo           --------------------------
	.section	.note.nv.cuinfo,"",@"SHT_NOTE"
	.sectionflags	@"SHF_NOTE_NV_CUINFO"
        /*0018*/ 	.short	0x0002
        /*001a*/ 	.short	0x0064
        /*001c*/ 	.short	0x0082
	.zero		2


//--------------------- .nv.info                  --------------------------
	.section	.nv.info,"",@"SHT_CUDA_INFO"
	.align	4


	//----- nvinfo : EIATTR_REGCOUNT
	.align		4
        /*0000*/ 	.byte	0x04, 0x2f
        /*0002*/ 	.short	(.L_1 - .L_0)
	.align		4
.L_0:
        /*0004*/ 	.word	index@(_Z19dynamic_tanh_kernelPfS_iS_S_S_)
        /*0008*/ 	.word	0x00000010


	//----- nvinfo : EIATTR_FRAME_SIZE
	.align		4
.L_1:
        /*000c*/ 	.byte	0x04, 0x11
        /*000e*/ 	.short	(.L_3 - .L_2)
	.align		4
.L_2:
        /*0010*/ 	.word	index@($__internal_0_$__cuda_sm3x_div_rn_noftz_f32_slowpath)
        /*0014*/ 	.word	0x00000000


	//----- nvinfo : EIATTR_FRAME_SIZE
	.align		4
.L_3:
        /*0018*/ 	.byte	0x04, 0x11
        /*001a*/ 	.short	(.L_5 - .L_4)
	.align		4
.L_4:
        /*001c*/ 	.word	index@(_Z19dynamic_tanh_kernelPfS_iS_S_S_)
        /*0020*/ 	.word	0x00000000


	//----- nvinfo : EIATTR_MIN_STACK_SIZE
	.align		4
.L_5:
        /*0024*/ 	.byte	0x04, 0x12
        /*0026*/ 	.short	(.L_7 - .L_6)
	.align		4
.L_6:
        /*0028*/ 	.word	index@(_Z19dynamic_tanh_kernelPfS_iS_S_S_)
        /*002c*/ 	.word	0x00000000
.L_7:


//--------------------- .nv.compat                --------------------------
	.section	.nv.compat,"",@"SHT_CUDA_COMPAT_INFO"
	.align	4
        /*0000*/ 	.byte	0x02, 0x09, 0x00, 0x00, 0x02, 0x02, 0x01, 0x00, 0x02, 0x05, 0x05, 0x00, 0x03, 0x07, 0x01, 0x01
        /*0010*/ 	.byte	0x02, 0x03, 0x00, 0x00, 0x02, 0x06, 0x01, 0x00, 0x04, 0x0b, 0x08, 0x00, 0x01, 0x00, 0x00, 0x00
        /*0020*/ 	.byte	0x00, 0x00, 0x00, 0x00


//--------------------- .nv.info._Z19dynamic_tanh_kernelPfS_iS_S_S_ --------------------------
	.section	.nv.info._Z19dynamic_tanh_kernelPfS_iS_S_S_,"",@"SHT_CUDA_INFO"
	.sectionflags	@""
	.align	4


	//----- nvinfo : EIATTR_CUDA_API_VERSION
	.align		4
        /*0000*/ 	.byte	0x04, 0x37
        /*0002*/ 	.short	(.L_9 - .L_8)
.L_8:
        /*0004*/ 	.word	0x00000082


	//----- nvinfo : EIATTR_KPARAM_INFO
	.align		4
.L_9:
        /*0008*/ 	.byte	0x04, 0x17
        /*000a*/ 	.short	(.L_11 - .L_10)
.L_10:
        /*000c*/ 	.word	0x00000000
        /*0010*/ 	.short	0x0005
        /*0012*/ 	.short	0x0028
        /*0014*/ 	.byte	0x00, 0xf5, 0x21, 0x00


	//----- nvinfo : EIATTR_KPARAM_INFO
	.align		4
.L_11:
        /*0018*/ 	.byte	0x04, 0x17
        /*001a*/ 	.short	(.L_13 - .L_12)
.L_12:
        /*001c*/ 	.word	0x00000000
        /*0020*/ 	.short	0x0004
        /*0022*/ 	.short	0x0020
        /*0024*/ 	.byte	0x00, 0xf5, 0x21, 0x00


	//----- nvinfo : EIATTR_KPARAM_INFO
	.align		4
.L_13:
        /*0028*/ 	.byte	0x04, 0x17
        /*002a*/ 	.short	(.L_15 - .L_14)
.L_14:
        /*002c*/ 	.word	0x00000000
        /*0030*/ 	.short	0x0003
        /*0032*/ 	.short	0x0018
        /*0034*/ 	.byte	0x00, 0xf5, 0x21, 0x00


	//----- nvinfo : EIATTR_KPARAM_INFO
	.align		4
.L_15:
        /*0038*/ 	.byte	0x04, 0x17
        /*003a*/ 	.short	(.L_17 - .L_16)
.L_16:
        /*003c*/ 	.word	0x00000000
        /*0040*/ 	.short	0x0002
        /*0042*/ 	.short	0x0010
        /*0044*/ 	.byte	0x00, 0xf0, 0x11, 0x00


	//----- nvinfo : EIATTR_KPARAM_INFO
	.align		4
.L_17:
        /*0048*/ 	.byte	0x04, 0x17
        /*004a*/ 	.short	(.L_19 - .L_18)
.L_18:
        /*004c*/ 	.word	0x00000000
        /*0050*/ 	.short	0x0001
        /*0052*/ 	.short	0x0008
        /*0054*/ 	.byte	0x00, 0xf5, 0x21, 0x00


	//----- nvinfo : EIATTR_KPARAM_INFO
	.align		4
.L_19:
        /*0058*/ 	.byte	0x04, 0x17
        /*005a*/ 	.short	(.L_21 - .L_20)
.L_20:
        /*005c*/ 	.word	0x00000000
        /*0060*/ 	.short	0x0000
        /*0062*/ 	.short	0x0000
        /*0064*/ 	.byte	0x00, 0xf5, 0x21, 0x00


	//----- nvinfo : EIATTR_SPARSE_MMA_MASK
	.align		4
.L_21:
        /*0068*/ 	.byte	0x03, 0x50
        /*006a*/ 	.short	0x0000


	//----- nvinfo : EIATTR_MAXREG_COUNT
	.align		4
        /*006c*/ 	.byte	0x03, 0x1b
        /*006e*/ 	.short	0x00ff


	//----- nvinfo : EIATTR_MERCURY_ISA_VERSION
	.align		4
        /*0070*/ 	.byte	0x03, 0x5f
        /*0072*/ 	.short	0x0101


	//----- nvinfo : EIATTR_VRC_CTA_INIT_COUNT
	.align		4
        /*0074*/ 	.byte	0x02, 0x4a
	.zero		1
	.zero		1


	//----- nvinfo : EIATTR_EXIT_INSTR_OFFSETS
	.align		4
        /*0078*/ 	.byte	0x04, 0x1c
        /*007a*/ 	.short	(.L_23 - .L_22)


	//   ....[0]....
.L_22:
        /*007c*/ 	.word	0x00000070


	//   ....[1]....
        /*0080*/ 	.word	0x00000390


	//----- nvinfo : EIATTR_CRS_STACK_SIZE
	.align		4
.L_23:
        /*0084*/ 	.byte	0x04, 0x1e
        /*0086*/ 	.short	(.L_25 - .L_24)
.L_24:
        /*0088*/ 	.word	0x00000000


	//----- nvinfo : EIATTR_CBANK_PARAM_SIZE
	.align		4
.L_25:
        /*008c*/ 	.byte	0x03, 0x19
        /*008e*/ 	.short	0x0030


	//----- nvinfo : EIATTR_PARAM_CBANK
	.align		4
        /*0090*/ 	.byte	0x04, 0x0a
        /*0092*/ 	.short	(.L_27 - .L_26)
	.align		4
.L_26:
        /*0094*/ 	.word	index@(.nv.constant0._Z19dynamic_tanh_kernelPfS_iS_S_S_)
        /*0098*/ 	.short	0x0380
        /*009a*/ 	.short	0x0030


	//----- nvinfo : EIATTR_SW_WAR
	.align		4
.L_27:
        /*009c*/ 	.byte	0x04, 0x36
        /*009e*/ 	.short	(.L_29 - .L_28)
.L_28:
        /*00a0*/ 	.word	0x00000008
.L_29:


//--------------------- .nv.callgraph             --------------------------
	.section	.nv.callgraph,"",@"SHT_CUDA_CALLGRAPH"
	.align	4
	.sectionentsize	8
	.align		4
        /*0000*/ 	.word	0x00000000
	.align		4
        /*0004*/ 	.word	0xffffffff
	.align		4
        /*0008*/ 	.word	0x00000000
	.align		4
        /*000c*/ 	.word	0xfffffffe
	.align		4
        /*0010*/ 	.word	0x00000000
	.align		4
        /*0014*/ 	.word	0xfffffffd
	.align		4
        /*0018*/ 	.word	0x00000000
	.align		4
        /*001c*/ 	.word	0xfffffffc


//--------------------- .text._Z19dynamic_tanh_kernelPfS_iS_S_S_ --------------------------
	.section	.text._Z19dynamic_tanh_kernelPfS_iS_S_S_,"ax",@progbits
	.align	128
        .global         _Z19dynamic_tanh_kernelPfS_iS_S_S_
        .type           _Z19dynamic_tanh_kernelPfS_iS_S_S_,@function
        .size           _Z19dynamic_tanh_kernelPfS_iS_S_S_,(.L_x_14 - _Z19dynamic_tanh_kernelPfS_iS_S_S_)
        .other          _Z19dynamic_tanh_kernelPfS_iS_S_S_,@"STO_CUDA_ENTRY STV_DEFAULT"
_Z19dynamic_tanh_kernelPfS_iS_S_S_:
.text._Z19dynamic_tanh_kernelPfS_iS_S_S_:
[----:B------:R-:W-:Y:S01]  /*0000*/  LDC R1, c[0x0][0x37c] ;  /* 0x0000df00ff017b82 */ /* 0x000fe20000000800 */
[----:B------:R-:W0:Y:S07]  /*0010*/  S2R R3, SR_TID.X ;  /* 0x0000000000037919 */ /* 0x000e2e0000002100 */
[----:B------:R-:W0:Y:S01]  /*0020*/  S2UR UR4, SR_CTAID.X ;  /* 0x00000000000479c3 */ /* 0x000e220000002500 */
[----:B------:R-:W1:Y:S07]  /*0030*/  LDCU UR5, c[0x0][0x390] ;  /* 0x00007200ff0577ac */ /* 0x000e6e0008000800 */
[----:B------:R-:W0:Y:S02]  /*0040*/  LDC R2, c[0x0][0x360] ;  /* 0x0000d800ff027b82 */ /* 0x000e240000000800 */
[----:B0-----:R-:W-:-:S05]  /*0050*/  IMAD R2, R2, UR4, R3 ;  /* 0x0000000402027c24 */ /* 0x001fca000f8e0203 */
[----:B-1----:R-:W-:-:S13]  /*0060*/  ISETP.GE.AND P0, PT, R2, UR5, PT ;  /* 0x0000000502007c0c */ /* 0x002fda000bf06270 */
[----:B------:R-:W-:Y:S05]  /*0070*/  @P0 EXIT ;  /* 0x000000000000094d */ /* 0x000fea0003800000 */
[----:B------:R-:W0:Y:S01]  /*0080*/  LDC.64 R6, c[0x0][0x380] ;  /* 0x0000e000ff067b82 */ /* 0x000e220000000a00 */
[----:B------:R-:W1:Y:S07]  /*0090*/  LDCU.64 UR4, c[0x0][0x358] ;  /* 0x00006b00ff0477ac */ /* 0x000e6e0008000a00 */
[----:B------:R-:W2:Y:S01]  /*00a0*/  LDC.64 R4, c[0x0][0x398] ;  /* 0x0000e600ff047b82 */ /* 0x000ea20000000a00 */
[----:B0-----:R-:W-:-:S06]  /*00b0*/  IMAD.WIDE R6, R2, 0x4, R6 ;  /* 0x0000000402067825 */ /* 0x001fcc00078e0206 */
[----:B-1----:R-:W3:Y:S04]  /*00c0*/  LDG.E R7, desc[UR4][R6.64] ;  /* 0x0000000406077981 */ /* 0x002ee8000c1e1900 */
[----:B--2---:R-:W3:Y:S01]  /*00d0*/  LDG.E R4, desc[UR4][R4.64] ;  /* 0x0000000404047981 */ /* 0x004ee2000c1e1900 */
[----:B------:R-:W-:Y:S02]  /*00e0*/  IMAD.MOV.U32 R9, RZ, RZ, 0x3bbb989d ;  /* 0x3bbb989dff097424 */ /* 0x000fe400078e00ff */
[----:B------:R-:W-:Y:S01]  /*00f0*/  IMAD.MOV.U32 R10, RZ, RZ, 0x437c0000 ;  /* 0x437c0000ff0a7424 */ /* 0x000fe200078e00ff */
[----:B------:R-:W-:Y:S01]  /*0100*/  BSSY.RECONVERGENT B0, `(.L_x_0) ;  /* 0x000001e000007945 */ /* 0x000fe20003800200 */
[----:B---3--:R-:W-:-:S04]  /*0110*/  FMUL R0, R4, R7 ;  /* 0x0000000704007220 */ /* 0x008fc80000400000 */
[----:B------:R-:W-:-:S04]  /*0120*/  FFMA.SAT R3, R0, -R9, 0.5 ;  /* 0x3f00000000037423 */ /* 0x000fc80000002809 */
[----:B------:R-:W-:Y:S01]  /*0130*/  FFMA.RM R8, R3, R10, 12582913 ;  /* 0x4b40000103087423 */ /* 0x000fe2000000400a */
[----:B------:R-:W-:-:S03]  /*0140*/  FFMA.SAT R3, R0, R9, 0.5 ;  /* 0x3f00000000037423 */ /* 0x000fc60000002009 */
[----:B------:R-:W-:Y:S01]  /*0150*/  FADD R9, R8, -12583039 ;  /* 0xcb40007f08097421 */ /* 0x000fe20000000000 */
[----:B------:R-:W-:-:S03]  /*0160*/  FFMA.RM R3, R3, R10, 12582913 ;  /* 0x4b40000103037423 */ /* 0x000fc6000000400a */
[----:B------:R-:W-:Y:S01]  /*0170*/  FFMA R9, R0, -1.4426950216293334961, -R9 ;  /* 0xbfb8aa3b00097823 */ /* 0x000fe20000000809 */
[----:B------:R-:W-:-:S03]  /*0180*/  FADD R5, R3, -12583039 ;  /* 0xcb40007f03057421 */ /* 0x000fc60000000000 */
[C---:B------:R-:W-:Y:S01]  /*0190*/  FFMA R9, R0.reuse, -1.925963033500011079e-08, R9 ;  /* 0xb2a5706000097823 */ /* 0x040fe20000000009 */
[----:B------:R-:W-:-:S04]  /*01a0*/  FFMA R5, R0, 1.4426950216293334961, -R5 ;  /* 0x3fb8aa3b00057823 */ /* 0x000fc80000000805 */
[----:B------:R-:W-:Y:S01]  /*01b0*/  FFMA R5, R0, 1.925963033500011079e-08, R5 ;  /* 0x32a5706000057823 */ /* 0x000fe20000000005 */
[----:B------:R-:W0:Y:S08]  /*01c0*/  MUFU.EX2 R9, R9 ;  /* 0x0000000900097308 */ /* 0x000e300000000800 */
[----:B------:R-:W1:Y:S01]  /*01d0*/  MUFU.EX2 R5, R5 ;  /* 0x0000000500057308 */ /* 0x000e620000000800 */
[----:B------:R-:W-:Y:S01]  /*01e0*/  SHF.L.U32 R8, R8, 0x17, RZ ;  /* 0x0000001708087819 */ /* 0x000fe200000006ff */
[----:B------:R-:W-:-:S04]  /*01f0*/  IMAD.SHL.U32 R0, R3, 0x800000, RZ ;  /* 0x0080000003007824 */ /* 0x000fc800078e00ff */
[----:B0-----:R-:W-:-:S04]  /*0200*/  FMUL R3, R8, R9 ;  /* 0x0000000908037220 */ /* 0x001fc80000400000 */
[----:B-1----:R-:W-:-:S04]  /*0210*/  FFMA R7, R0, R5, R3 ;  /* 0x0000000500077223 */ /* 0x002fc80000000003 */
[----:B------:R-:W0:Y:S01]  /*0220*/  MUFU.RCP R4, R7 ;  /* 0x0000000700047308 */ /* 0x000e220000001000 */
[----:B------:R-:W-:-:S07]  /*0230*/  FFMA R0, R0, R5, -R3 ;  /* 0x0000000500007223 */ /* 0x000fce0000000803 */
[----:B------:R-:W1:Y:S01]  /*0240*/  FCHK P0, R0, R7 ;  /* 0x0000000700007302 */ /* 0x000e620000000000 */
[----:B0-----:R-:W-:-:S04]  /*0250*/  FFMA R11, -R7, R4, 1 ;  /* 0x3f800000070b7423 */ /* 0x001fc80000000104 */
[----:B------:R-:W-:-:S04]  /*0260*/  FFMA R11, R4, R11, R4 ;  /* 0x0000000b040b7223 */ /* 0x000fc80000000004 */
[----:B------:R-:W-:-:S04]  /*0270*/  FFMA R4, R0, R11, RZ ;  /* 0x0000000b00047223 */ /* 0x000fc800000000ff */
[----:B------:R-:W-:-:S04]  /*0280*/  FFMA R3, -R7, R4, R0 ;  /* 0x0000000407037223 */ /* 0x000fc80000000100 */
[----:B------:R-:W-:Y:S01]  /*0290*/  FFMA R11, R11, R3, R4 ;  /* 0x000000030b0b7223 */ /* 0x000fe20000000004 */
[----:B-1----:R-:W-:Y:S06]  /*02a0*/  @!P0 BRA `(.L_x_1) ;  /* 0x00000000000c8947 */ /* 0x002fec0003800000 */
[----:B------:R-:W-:-:S07]  /*02b0*/  MOV R4, 0x2d0 ;  /* 0x000002d000047802 */ /* 0x000fce0000000f00 */
[----:B------:R-:W-:Y:S05]  /*02c0*/  CALL.REL.NOINC `($__internal_0_$__cuda_sm3x_div_rn_noftz_f32_slowpath) ;  /* 0x0000000000347944 */ /* 0x000fea0003c00000 */
[----:B------:R-:W-:-:S07]  /*02d0*/  IMAD.MOV.U32 R11, RZ, RZ, R0 ;  /* 0x000000ffff0b7224 */ /* 0x000fce00078e0000 */
.L_x_1:
[----:B------:R-:W-:Y:S05]  /*02e0*/  BSYNC.RECONVERGENT B0 ;  /* 0x0000000000007941 */ /* 0x000fea0003800200 */
.L_x_0:
[----:B------:R-:W0:Y:S08]  /*02f0*/  LDC.64 R4, c[0x0][0x3a0] ;  /* 0x0000e800ff047b82 */ /* 0x000e300000000a00 */
[----:B------:R-:W1:Y:S08]  /*0300*/  LDC.64 R6, c[0x0][0x3a8] ;  /* 0x0000ea00ff067b82 */ /* 0x000e700000000a00 */
[----:B------:R-:W2:Y:S01]  /*0310*/  LDC.64 R8, c[0x0][0x388] ;  /* 0x0000e200ff087b82 */ /* 0x000ea20000000a00 */
[----:B0-----:R-:W-:-:S06]  /*0320*/  IMAD.WIDE R4, R2, 0x4, R4 ;  /* 0x0000000402047825 */ /* 0x001fcc00078e0204 */
[----:B------:R-:W3:Y:S01]  /*0330*/  LDG.E R4, desc[UR4][R4.64] ;  /* 0x0000000404047981 */ /* 0x000ee2000c1e1900 */
[----:B-1----:R-:W-:-:S06]  /*0340*/  IMAD.WIDE R6, R2, 0x4, R6 ;  /* 0x0000000402067825 */ /* 0x002fcc00078e0206 */
[----:B------:R-:W3:Y:S01]  /*0350*/  LDG.E R7, desc[UR4][R6.64] ;  /* 0x0000000406077981 */ /* 0x000ee2000c1e1900 */
[----:B--2---:R-:W-:-:S04]  /*0360*/  IMAD.WIDE R2, R2, 0x4, R8 ;  /* 0x0000000402027825 */ /* 0x004fc800078e0208 */
[----:B---3--:R-:W-:-:S05]  /*0370*/  FFMA R11, R4, R11, R7 ;  /* 0x0000000b040b7223 */ /* 0x008fca0000000007 */
[----:B------:R-:W-:Y:S01]  /*0380*/  STG.E desc[UR4][R2.64], R11 ;  /* 0x0000000b02007986 */ /* 0x000fe2000c101904 */
[----:B------:R-:W-:Y:S05]  /*0390*/  EXIT ;  /* 0x000000000000794d */ /* 0x000fea0003800000 */
        .weak           $__internal_0_$__cuda_sm3x_div_rn_noftz_f32_slowpath
        .type           $__internal_0_$__cuda_sm3x_div_rn_noftz_f32_slowpath,@function
        .size           $__internal_0_$__cuda_sm3x_div_rn_noftz_f32_slowpath,(.L_x_14 - $__internal_0_$__cuda_sm3x_div_rn_noftz_f32_slowpath)
$__internal_0_$__cuda_sm3x_div_rn_noftz_f32_slowpath:
[----:B------:R-:W-:Y:S01]  /*03a0*/  SHF.R.U32.HI R5, RZ, 0x17, R7 ;  /* 0x00000017ff057819 */ /* 0x000fe20000011607 */
[----:B------:R-:W-:Y:S01]  /*03b0*/  BSSY.RECONVERGENT B1, `(.L_x_2) ;  /* 0x0000064000017945 */ /* 0x000fe20003800200 */
[--C-:B------:R-:W-:Y:S01]  /*03c0*/  SHF.R.U32.HI R3, RZ, 0x17, R0.reuse ;  /* 0x00000017ff037819 */ /* 0x100fe20000011600 */
[----:B------:R-:W-:Y:S01]  /*03d0*/  IMAD.MOV.U32 R8, RZ, RZ, R0 ;  /* 0x000000ffff087224 */ /* 0x000fe200078e0000 */
[----:B------:R-:W-:Y:S02]  /*03e0*/  LOP3.LUT R6, R5, 0xff, RZ, 0xc0, !PT ;  /* 0x000000ff05067812 */ /* 0x000fe400078ec0ff */
[----:B------:R-:W-:Y:S02]  /*03f0*/  LOP3.LUT R5, R3, 0xff, RZ, 0xc0, !PT ;  /* 0x000000ff03057812 */ /* 0x000fe400078ec0ff */
[----:B------:R-:W-:-:S03]  /*0400*/  IADD3 R11, PT, PT, R6, -0x1, RZ ;  /* 0xffffffff060b7810 */ /* 0x000fc60007ffe0ff */
[----:B------:R-:W-:Y:S01]  /*0410*/  VIADD R10, R5, 0xffffffff ;  /* 0xffffffff050a7836 */ /* 0x000fe20000000000 */
[----:B------:R-:W-:-:S04]  /*0420*/  ISETP.GT.U32.AND P0, PT, R11, 0xfd, PT ;  /* 0x000000fd0b00780c */ /* 0x000fc80003f04070 */
[----:B------:R-:W-:-:S13]  /*0430*/  ISETP.GT.U32.OR P0, PT, R10, 0xfd, P0 ;  /* 0x000000fd0a00780c */ /* 0x000fda0000704470 */
[----:B------:R-:W-:Y:S01]  /*0440*/  @!P0 MOV R9, RZ ;  /* 0x000000ff00098202 */ /* 0x000fe20000000f00 */
[----:B------:R-:W-:Y:S06]  /*0450*/  @!P0 BRA `(.L_x_3) ;  /* 0x0000000000608947 */ /* 0x000fec0003800000 */
[----:B------:R-:W-:Y:S01]  /*0460*/  FSETP.GTU.FTZ.AND P0, PT, |R0|, +INF , PT ;  /* 0x7f8000000000780b */ /* 0x000fe20003f1c200 */
[----:B------:R-:W-:Y:S01]  /*0470*/  IMAD.MOV.U32 R3, RZ, RZ, R7 ;  /* 0x000000ffff037224 */ /* 0x000fe200078e0007 */
[----:B------:R-:W-:-:S04]  /*0480*/  FSETP.GTU.FTZ.AND P1, PT, |R7|, +INF , PT ;  /* 0x7f8000000700780b */ /* 0x000fc80003f3c200 */
[----:B------:R-:W-:-:S13]  /*0490*/  PLOP3.LUT P0, PT, P0, P1, PT, 0xf8, 0x8f ;  /* 0x00000000008f781c */ /* 0x000fda0000703f70 */
[----:B------:R-:W-:Y:S05]  /*04a0*/  @P0 BRA `(.L_x_4) ;  /* 0x00000004004c0947 */ /* 0x000fea0003800000 */
[----:B------:R-:W-:-:S13]  /*04b0*/  LOP3.LUT P0, RZ, R7, 0x7fffffff, R8, 0xc8, !PT ;  /* 0x7fffffff07ff7812 */ /* 0x000fda000780c808 */
[----:B------:R-:W-:Y:S05]  /*04c0*/  @!P0 BRA `(.L_x_5) ;  /* 0x00000004003c8947 */ /* 0x000fea0003800000 */
[C---:B------:R-:W-:Y:S02]  /*04d0*/  FSETP.NEU.FTZ.AND P2, PT, |R0|.reuse, +INF , PT ;  /* 0x7f8000000000780b */ /* 0x040fe40003f5d200 */
[----:B------:R-:W-:Y:S02]  /*04e0*/  FSETP.NEU.FTZ.AND P1, PT, |R3|, +INF , PT ;  /* 0x7f8000000300780b */ /* 0x000fe40003f3d200 */
[----:B------:R-:W-:-:S11]  /*04f0*/  FSETP.NEU.FTZ.AND P0, PT, |R0|, +INF , PT ;  /* 0x7f8000000000780b */ /* 0x000fd60003f1d200 */
[----:B------:R-:W-:Y:S05]  /*0500*/  @!P1 BRA !P2, `(.L_x_5) ;  /* 0x00000004002c9947 */ /* 0x000fea0005000000 */
[----:B------:R-:W-:-:S04]  /*0510*/  LOP3.LUT P2, RZ, R8, 0x7fffffff, RZ, 0xc0, !PT ;  /* 0x7fffffff08ff7812 */ /* 0x000fc8000784c0ff */
[----:B------:R-:W-:-:S13]  /*0520*/  PLOP3.LUT P1, PT, P1, P2, PT, 0x2f, 0xf2 ;  /* 0x0000000000f2781c */ /* 0x000fda0000f24577 */
[----:B------:R-:W-:Y:S05]  /*0530*/  @P1 BRA `(.L_x_6) ;  /* 0x0000000400181947 */ /* 0x000fea0003800000 */
[----:B------:R-:W-:-:S04]  /*0540*/  LOP3.LUT P1, RZ, R7, 0x7fffffff, RZ, 0xc0, !PT ;  /* 0x7fffffff07ff7812 */ /* 0x000fc8000782c0ff */
[----:B------:R-:W-:-:S13]  /*0550*/  PLOP3.LUT P0, PT, P0, P1, PT, 0x2f, 0xf2 ;  /* 0x0000000000f2781c */ /* 0x000fda0000702577 */
[----:B------:R-:W-:Y:S05]  /*0560*/  @P0 BRA `(.L_x_7) ;  /* 0x0000000400000947 */ /* 0x000fea0003800000 */
[----:B------:R-:W-:Y:S02]  /*0570*/  ISETP.GE.AND P0, PT, R10, RZ, PT ;  /* 0x000000ff0a00720c */ /* 0x000fe40003f06270 */
[----:B------:R-:W-:-:S11]  /*0580*/  ISETP.GE.AND P1, PT, R11, RZ, PT ;  /* 0x000000ff0b00720c */ /* 0x000fd60003f26270 */
[----:B------:R-:W-:Y:S01]  /*0590*/  @P0 IMAD.MOV.U32 R9, RZ, RZ, RZ ;  /* 0x000000ffff090224 */ /* 0x000fe200078e00ff */
[----:B------:R-:W-:Y:S01]  /*05a0*/  @!P0 MOV R9, 0xffffffc0 ;  /* 0xffffffc000098802 */ /* 0x000fe20000000f00 */
[----:B------:R-:W-:Y:S01]  /*05b0*/  @!P0 FFMA R8, R0, 1.84467440737095516160e+19, RZ ;  /* 0x5f80000000088823 */ /* 0x000fe200000000ff */
[----:B------:R-:W-:-:S03]  /*05c0*/  @!P1 FFMA R7, R3, 1.84467440737095516160e+19, RZ ;  /* 0x5f80000003079823 */ /* 0x000fc600000000ff */
[----:B------:R-:W-:-:S07]  /*05d0*/  @!P1 VIADD R9, R9, 0x40 ;  /* 0x0000004009099836 */ /* 0x000fce0000000000 */
.L_x_3:
[----:B------:R-:W-:Y:S01]  /*05e0*/  LEA R0, R6, 0xc0800000, 0x17 ;  /* 0xc080000006007811 */ /* 0x000fe200078eb8ff */
[----:B------:R-:W-:Y:S01]  /*05f0*/  BSSY.RECONVERGENT B2, `(.L_x_8) ;  /* 0x0000036000027945 */ /* 0x000fe20003800200 */
[----:B------:R-:W-:-:S03]  /*0600*/  IADD3 R5, PT, PT, R5, -0x7f, RZ ;  /* 0xffffff8105057810 */ /* 0x000fc60007ffe0ff */
[----:B------:R-:W-:Y:S01]  /*0610*/  IMAD.IADD R7, R7, 0x1, -R0 ;  /* 0x0000000107077824 */ /* 0x000fe200078e0a00 */
[C---:B------:R-:W-:Y:S01]  /*0620*/  IADD3 R6, PT, PT, R5.reuse, 0x7f, -R6 ;  /* 0x0000007f05067810 */ /* 0x040fe20007ffe806 */
[----:B------:R-:W-:Y:S02]  /*0630*/  IMAD R0, R5, -0x800000, R8 ;  /* 0xff80000005007824 */ /* 0x000fe400078e0208 */
[----:B------:R-:W0:Y:S01]  /*0640*/  MUFU.RCP R3, R7 ;  /* 0x0000000700037308 */ /* 0x000e220000001000 */
[----:B------:R-:W-:Y:S01]  /*0650*/  FADD.FTZ R11, -R7, -RZ ;  /* 0x800000ff070b7221 */ /* 0x000fe20000010100 */
[----:B------:R-:W-:-:S03]  /*0660*/  IMAD.IADD R6, R6, 0x1, R9 ;  /* 0x0000000106067824 */ /* 0x000fc600078e0209 */
[----:B0-----:R-:W-:-:S04]  /*0670*/  FFMA R10, R3, R11, 1 ;  /* 0x3f800000030a7423 */ /* 0x001fc8000000000b */
[----:B------:R-:W-:-:S04]  /*0680*/  FFMA R10, R3, R10, R3 ;  /* 0x0000000a030a7223 */ /* 0x000fc80000000003 */
[----:B------:R-:W-:-:S04]  /*0690*/  FFMA R3, R0, R10, RZ ;  /* 0x0000000a00037223 */ /* 0x000fc800000000ff */
[----:B------:R-:W-:-:S04]  /*06a0*/  FFMA R8, R11, R3, R0 ;  /* 0x000000030b087223 */ /* 0x000fc80000000000 */
[----:B------:R-:W-:-:S04]  /*06b0*/  FFMA R13, R10, R8, R3 ;  /* 0x000000080a0d7223 */ /* 0x000fc80000000003 */
[----:B------:R-:W-:-:S04]  /*06c0*/  FFMA R8, R11, R13, R0 ;  /* 0x0000000d0b087223 */ /* 0x000fc80000000000 */
[----:B------:R-:W-:-:S05]  /*06d0*/  FFMA R0, R10, R8, R13 ;  /* 0x000000080a007223 */ /* 0x000fca000000000d */
[----:B------:R-:W-:-:S04]  /*06e0*/  SHF.R.U32.HI R3, RZ, 0x17, R0 ;  /* 0x00000017ff037819 */ /* 0x000fc80000011600 */
[----:B------:R-:W-:-:S05]  /*06f0*/  LOP3.LUT R3, R3, 0xff, RZ, 0xc0, !PT ;  /* 0x000000ff03037812 */ /* 0x000fca00078ec0ff */
[----:B------:R-:W-:-:S05]  /*0700*/  IMAD.IADD R7, R3, 0x1, R6 ;  /* 0x0000000103077824 */ /* 0x000fca00078e0206 */
[----:B------:R-:W-:-:S04]  /*0710*/  IADD3 R3, PT, PT, R7, -0x1, RZ ;  /* 0xffffffff07037810 */ /* 0x000fc80007ffe0ff */
[----:B------:R-:W-:-:S13]  /*0720*/  ISETP.GE.U32.AND P0, PT, R3, 0xfe, PT ;  /* 0x000000fe0300780c */ /* 0x000fda0003f06070 */
[----:B------:R-:W-:Y:S05]  /*0730*/  @!P0 BRA `(.L_x_9) ;  /* 0x0000000000808947 */ /* 0x000fea0003800000 */
[----:B------:R-:W-:-:S13]  /*0740*/  ISETP.GT.AND P0, PT, R7, 0xfe, PT ;  /* 0x000000fe0700780c */ /* 0x000fda0003f04270 */
[----:B------:R-:W-:Y:S05]  /*0750*/  @P0 BRA `(.L_x_10) ;  /* 0x00000000006c0947 */ /* 0x000fea0003800000 */
[----:B------:R-:W-:-:S13]  /*0760*/  ISETP.GE.AND P0, PT, R7, 0x1, PT ;  /* 0x000000010700780c */ /* 0x000fda0003f06270 */
[----:B------:R-:W-:Y:S05]  /*0770*/  @P0 BRA `(.L_x_11) ;  /* 0x0000000000740947 */ /* 0x000fea0003800000 */
[----:B------:R-:W-:Y:S02]  /*0780*/  ISETP.GE.AND P0, PT, R7, -0x18, PT ;  /* 0xffffffe80700780c */ /* 0x000fe40003f06270 */
[----:B------:R-:W-:-:S11]  /*0790*/  LOP3.LUT R0, R0, 0x80000000, RZ, 0xc0, !PT ;  /* 0x8000000000007812 */ /* 0x000fd600078ec0ff */
[----:B------:R-:W-:Y:S05]  /*07a0*/  @!P0 BRA `(.L_x_11) ;  /* 0x0000000000688947 */ /* 0x000fea0003800000 */
[CCC-:B------:R-:W-:Y:S01]  /*07b0*/  FFMA.RZ R3, R10.reuse, R8.reuse, R13.reuse ;  /* 0x000000080a037223 */ /* 0x1c0fe2000000c00d */
[CCC-:B------:R-:W-:Y:S01]  /*07c0*/  FFMA.RM R6, R10.reuse, R8.reuse, R13.reuse ;  /* 0x000000080a067223 */ /* 0x1c0fe2000000400d */
[C---:B------:R-:W-:Y:S02]  /*07d0*/  ISETP.NE.AND P2, PT, R7.reuse, RZ, PT ;  /* 0x000000ff0700720c */ /* 0x040fe40003f45270 */
[----:B------:R-:W-:Y:S02]  /*07e0*/  ISETP.NE.AND P1, PT, R7, RZ, PT ;  /* 0x000000ff0700720c */ /* 0x000fe40003f25270 */
[----:B------:R-:W-:Y:S01]  /*07f0*/  LOP3.LUT R5, R3, 0x7fffff, RZ, 0xc0, !PT ;  /* 0x007fffff03057812 */ /* 0x000fe200078ec0ff */
[----:B------:R-:W-:Y:S01]  /*0800*/  FFMA.RP R3, R10, R8, R13 ;  /* 0x000000080a037223 */ /* 0x000fe2000000800d */
[----:B------:R-:W-:Y:S02]  /*0810*/  VIADD R8, R7, 0x20 ;  /* 0x0000002007087836 */ /* 0x000fe40000000000 */
[----:B------:R-:W-:Y:S01]  /*0820*/  LOP3.LUT R5, R5, 0x800000, RZ, 0xfc, !PT ;  /* 0x0080000005057812 */ /* 0x000fe200078efcff */
[----:B------:R-:W-:Y:S01]  /*0830*/  IMAD.MOV R7, RZ, RZ, -R7 ;  /* 0x000000ffff077224 */ /* 0x000fe200078e0a07 */
[----:B------:R-:W-:-:S02]  /*0840*/  FSETP.NEU.FTZ.AND P0, PT, R3, R6, PT ;  /* 0x000000060300720b */ /* 0x000fc40003f1d000 */
[----:B------:R-:W-:Y:S02]  /*0850*/  SHF.L.U32 R8, R5, R8, RZ ;  /* 0x0000000805087219 */ /* 0x000fe400000006ff */
[----:B------:R-:W-:Y:S02]  /*0860*/  SEL R6, R7, RZ, P2 ;  /* 0x000000ff07067207 */ /* 0x000fe40001000000 */
[----:B------:R-:W-:Y:S02]  /*0870*/  ISETP.NE.AND P1, PT, R8, RZ, P1 ;  /* 0x000000ff0800720c */ /* 0x000fe40000f25270 */
[----:B------:R-:W-:Y:S02]  /*0880*/  SHF.R.U32.HI R6, RZ, R6, R5 ;  /* 0x00000006ff067219 */ /* 0x000fe40000011605 */
[----:B------:R-:W-:Y:S02]  /*0890*/  PLOP3.LUT P0, PT, P0, P1, PT, 0xf8, 0x8f ;  /* 0x00000000008f781c */ /* 0x000fe40000703f70 */
[----:B------:R-:W-:-:S02]  /*08a0*/  SHF.R.U32.HI R8, RZ, 0x1, R6 ;  /* 0x00000001ff087819 */ /* 0x000fc40000011606 */
[----:B------:R-:W-:-:S04]  /*08b0*/  SEL R3, RZ, 0x1, !P0 ;  /* 0x00000001ff037807 */ /* 0x000fc80004000000 */
[----:B------:R-:W-:-:S04]  /*08c0*/  LOP3.LUT R3, R3, 0x1, R8, 0xf8, !PT ;  /* 0x0000000103037812 */ /* 0x000fc800078ef808 */
[----:B------:R-:W-:-:S04]  /*08d0*/  LOP3.LUT R3, R3, R6, RZ, 0xc0, !PT ;  /* 0x0000000603037212 */ /* 0x000fc800078ec0ff */
[----:B------:R-:W-:-:S04]  /*08e0*/  IADD3 R3, PT, PT, R8, R3, RZ ;  /* 0x0000000308037210 */ /* 0x000fc80007ffe0ff */
[----:B------:R-:W-:Y:S01]  /*08f0*/  LOP3.LUT R0, R3, R0, RZ, 0xfc, !PT ;  /* 0x0000000003007212 */ /* 0x000fe200078efcff */
[----:B------:R-:W-:Y:S06]  /*0900*/  BRA `(.L_x_11) ;  /* 0x0000000000107947 */ /* 0x000fec0003800000 */
.L_x_10:
[----:B------:R-:W-:-:S04]  /*0910*/  LOP3.LUT R0, R0, 0x80000000, RZ, 0xc0, !PT ;  /* 0x8000000000007812 */ /* 0x000fc800078ec0ff */
[----:B------:R-:W-:Y:S01]  /*0920*/  LOP3.LUT R0, R0, 0x7f800000, RZ, 0xfc, !PT ;  /* 0x7f80000000007812 */ /* 0x000fe200078efcff */
[----:B------:R-:W-:Y:S06]  /*0930*/  BRA `(.L_x_11) ;  /* 0x0000000000047947 */ /* 0x000fec0003800000 */
.L_x_9:
[----:B------:R-:W-:-:S07]  /*0940*/  IMAD R0, R6, 0x800000, R0 ;  /* 0x0080000006007824 */ /* 0x000fce00078e0200 */
.L_x_11:
[----:B------:R-:W-:Y:S05]  /*0950*/  BSYNC.RECONVERGENT B2 ;  /* 0x0000000000027941 */ /* 0x000fea0003800200 */
.L_x_8:
[----:B------:R-:W-:Y:S05]  /*0960*/  BRA `(.L_x_12) ;  /* 0x0000000000207947 */ /* 0x000fea0003800000 */
.L_x_7:
[----:B------:R-:W-:-:S04]  /*0970*/  LOP3.LUT R0, R7, 0x80000000, R8, 0x48, !PT ;  /* 0x8000000007007812 */ /* 0x000fc800078e4808 */
[----:B------:R-:W-:Y:S01]  /*0980*/  LOP3.LUT R0, R0, 0x7f800000, RZ, 0xfc, !PT ;  /* 0x7f80000000007812 */ /* 0x000fe200078efcff */
[----:B------:R-:W-:Y:S06]  /*0990*/  BRA `(.L_x_12) ;  /* 0x0000000000147947 */ /* 0x000fec0003800000 */
.L_x_6:
[----:B------:R-:W-:Y:S01]  /*09a0*/  LOP3.LUT R0, R7, 0x80000000, R8, 0x48, !PT ;  /* 0x8000000007007812 */ /* 0x000fe200078e4808 */
[----:B------:R-:W-:Y:S06]  /*09b0*/  BRA `(.L_x_12) ;  /* 0x00000000000c7947 */ /* 0x000fec0003800000 */
.L_x_5:
[----:B------:R-:W0:Y:S01]  /*09c0*/  MUFU.RSQ R0, -QNAN ;  /* 0xffc0000000007908 */ /* 0x000e220000001400 */
[----:B------:R-:W-:Y:S05]  /*09d0*/  BRA `(.L_x_12) ;  /* 0x0000000000047947 */ /* 0x000fea0003800000 */
.L_x_4:
[----:B------:R-:W-:-:S07]  /*09e0*/  FADD.FTZ R0, R0, R3 ;  /* 0x0000000300007221 */ /* 0x000fce0000010000 */
.L_x_12:
[----:B------:R-:W-:Y:S05]  /*09f0*/  BSYNC.RECONVERGENT B1 ;  /* 0x0000000000017941 */ /* 0x000fea0003800200 */
.L_x_2:
[----:B------:R-:W-:-:S04]  /*0a00*/  HFMA2 R5, -RZ, RZ, 0, 0 ;  /* 0x00000000ff057431 */ /* 0x000fc800000001ff */
[----:B0-----:R-:W-:Y:S05]  /*0a10*/  RET.REL.NODEC R4 `(_Z19dynamic_tanh_kernelPfS_iS_S_S_) ;  /* 0xfffffff404787950 */ /* 0x001fea0003c3ffff */
.L_x_13:
[----:B------:R-:W-:-:S00]  /*0a20*/  BRA `(.L_x_13) ;  /* 0xfffffffc00fc7947 */ /* 0x000fc0000383ffff */
[----:B------:R-:W-:-:S00]  /*0a30*/  NOP ;  /* 0x0000000000007918 */ /* 0x000fc00000000000 */
        /* <DEDUP_REMOVED lines=12> */
.L_x_14:


//--------------------- .nv.shared.reserved.0     --------------------------
	.section	.nv.shared.reserved.0,"aw",@nobits
	.weak		__nv_reservedSMEM_offset_0_alias
	.size		__nv_reservedSMEM_offset_0_alias, 0, 64
	.other		__nv_reservedSMEM_offset_0_alias,@"STO_CUDA_RESERVED_SHARED STV_DEFAULT"
__nv_reservedSMEM_offset_0_alias:
	.zero		0
	.zero		64


//--------------------- .nv.constant0._Z19dynamic_tanh_kernelPfS_iS_S_S_ --------------------------
	.section	.nv.constant0._Z19dynamic_tanh_kernelPfS_iS_S_S_,"a",@progbits
	.sectionflags	@""
	.align	4
.nv.constant0._Z19dynamic_tanh_kernelPfS_iS_S_S_:
	.zero		944


//--------------------- SYMBOLS --------------------------

	.type		.nv.reservedSmem.offset0,@object
	.size		.nv.reservedSmem.offset0,0x4
